//
// Generated by LLVM NVPTX Back-End
//

.version 8.3
.target sm_86
.address_size 64

	// .globl	triton_

.visible .entry triton_(
	.param .u64 triton__param_0,
	.param .u64 triton__param_1,
	.param .u32 triton__param_2
)
.maxntid 128, 1, 1
{
	.reg .pred 	%p<33>;
	.reg .b32 	%r<87>;
	.reg .f32 	%f<41>;
	.reg .b64 	%rd<36>;
	.loc	1 18 0
$L__func_begin0:
	.loc	1 18 0

	ld.param.u64 	%rd25, [triton__param_0];
	ld.param.u64 	%rd26, [triton__param_1];
$L__tmp0:
	.loc	1 19 28
	// begin inline asm
	mov.u32 %r1, %ctaid.x;
	// end inline asm
	.loc	1 19 33
	shl.b32 	%r26, %r1, 10;
	ld.param.u32 	%r27, [triton__param_2];
	.loc	1 20 36
	mov.u32 	%r28, %tid.x;
	shl.b32 	%r29, %r28, 2;
	and.b32  	%r30, %r29, 508;
	.loc	1 20 23
	or.b32  	%r31, %r26, %r30;
	or.b32  	%r32, %r31, 1;
	or.b32  	%r33, %r31, 2;
	or.b32  	%r34, %r31, 3;
	or.b32  	%r35, %r31, 512;
	or.b32  	%r36, %r31, 513;
	or.b32  	%r37, %r31, 514;
	or.b32  	%r38, %r31, 515;
	.loc	1 21 21
	setp.lt.s32 	%p1, %r31, %r27;
	setp.lt.s32 	%p2, %r32, %r27;
	setp.lt.s32 	%p3, %r33, %r27;
	setp.lt.s32 	%p4, %r34, %r27;
	setp.lt.s32 	%p5, %r35, %r27;
	setp.lt.s32 	%p6, %r36, %r27;
	setp.lt.s32 	%p7, %r37, %r27;
	setp.lt.s32 	%p8, %r38, %r27;
	.loc	1 23 18
	mul.hi.s32 	%r39, %r31, 799063683;
	shr.u32 	%r40, %r39, 31;
	shr.s32 	%r41, %r39, 5;
	add.s32 	%r42, %r41, %r40;
	mul.lo.s32 	%r43, %r42, 172;
	sub.s32 	%r44, %r31, %r43;
	mul.hi.s32 	%r45, %r32, 799063683;
	shr.u32 	%r46, %r45, 31;
	shr.s32 	%r47, %r45, 5;
	add.s32 	%r48, %r47, %r46;
	mul.lo.s32 	%r49, %r48, 172;
	sub.s32 	%r50, %r32, %r49;
	mul.hi.s32 	%r51, %r33, 799063683;
	shr.u32 	%r52, %r51, 31;
	shr.s32 	%r53, %r51, 5;
	add.s32 	%r54, %r53, %r52;
	mul.lo.s32 	%r55, %r54, 172;
	sub.s32 	%r56, %r33, %r55;
	mul.hi.s32 	%r57, %r34, 799063683;
	shr.u32 	%r58, %r57, 31;
	shr.s32 	%r59, %r57, 5;
	add.s32 	%r60, %r59, %r58;
	mul.lo.s32 	%r61, %r60, 172;
	sub.s32 	%r62, %r34, %r61;
	mul.hi.s32 	%r63, %r35, 799063683;
	shr.u32 	%r64, %r63, 31;
	shr.s32 	%r65, %r63, 5;
	add.s32 	%r66, %r65, %r64;
	mul.lo.s32 	%r67, %r66, 172;
	sub.s32 	%r68, %r35, %r67;
	mul.hi.s32 	%r69, %r36, 799063683;
	shr.u32 	%r70, %r69, 31;
	shr.s32 	%r71, %r69, 5;
	add.s32 	%r72, %r71, %r70;
	mul.lo.s32 	%r73, %r72, 172;
	sub.s32 	%r74, %r36, %r73;
	mul.hi.s32 	%r75, %r37, 799063683;
	shr.u32 	%r76, %r75, 31;
	shr.s32 	%r77, %r75, 5;
	add.s32 	%r78, %r77, %r76;
	mul.lo.s32 	%r79, %r78, 172;
	sub.s32 	%r80, %r37, %r79;
	mul.hi.s32 	%r81, %r38, 799063683;
	shr.u32 	%r82, %r81, 31;
	shr.s32 	%r83, %r81, 5;
	add.s32 	%r84, %r83, %r82;
	mul.lo.s32 	%r85, %r84, 172;
	sub.s32 	%r86, %r38, %r85;
	.loc	1 24 34
	mul.wide.s32 	%rd27, %r31, 4;
	add.s64 	%rd1, %rd25, %rd27;
	add.s64 	%rd2, %rd1, 4;
	add.s64 	%rd3, %rd1, 8;
	add.s64 	%rd4, %rd1, 12;
	add.s64 	%rd5, %rd1, 2048;
	add.s64 	%rd6, %rd1, 2052;
	add.s64 	%rd7, %rd1, 2056;
	add.s64 	%rd8, %rd1, 2060;
	.loc	1 24 39
	// begin inline asm
	mov.u32 %r2, 0x0;
	@%p1 ld.global.b32 { %r2 }, [ %rd1 + 0 ];
	// end inline asm
	// begin inline asm
	mov.u32 %r3, 0x0;
	@%p2 ld.global.b32 { %r3 }, [ %rd2 + 0 ];
	// end inline asm
	// begin inline asm
	mov.u32 %r4, 0x0;
	@%p3 ld.global.b32 { %r4 }, [ %rd3 + 0 ];
	// end inline asm
	// begin inline asm
	mov.u32 %r5, 0x0;
	@%p4 ld.global.b32 { %r5 }, [ %rd4 + 0 ];
	// end inline asm
	// begin inline asm
	mov.u32 %r6, 0x0;
	@%p5 ld.global.b32 { %r6 }, [ %rd5 + 0 ];
	// end inline asm
	// begin inline asm
	mov.u32 %r7, 0x0;
	@%p6 ld.global.b32 { %r7 }, [ %rd6 + 0 ];
	// end inline asm
	// begin inline asm
	mov.u32 %r8, 0x0;
	@%p7 ld.global.b32 { %r8 }, [ %rd7 + 0 ];
	// end inline asm
	// begin inline asm
	mov.u32 %r9, 0x0;
	@%p8 ld.global.b32 { %r9 }, [ %rd8 + 0 ];
	// end inline asm
	.loc	1 25 30
	mul.wide.s32 	%rd28, %r44, 4;
	add.s64 	%rd9, %rd26, %rd28;
	mul.wide.s32 	%rd29, %r50, 4;
	add.s64 	%rd10, %rd26, %rd29;
	mul.wide.s32 	%rd30, %r56, 4;
	add.s64 	%rd11, %rd26, %rd30;
	mul.wide.s32 	%rd31, %r62, 4;
	add.s64 	%rd12, %rd26, %rd31;
	mul.wide.s32 	%rd32, %r68, 4;
	add.s64 	%rd13, %rd26, %rd32;
	mul.wide.s32 	%rd33, %r74, 4;
	add.s64 	%rd14, %rd26, %rd33;
	mul.wide.s32 	%rd34, %r80, 4;
	add.s64 	%rd15, %rd26, %rd34;
	mul.wide.s32 	%rd35, %r86, 4;
	add.s64 	%rd16, %rd26, %rd35;
	.loc	1 25 35
	// begin inline asm
	mov.u32 %r10, 0x0;
	@%p1 ld.global.L1::evict_last.b32 { %r10 }, [ %rd9 + 0 ];
	// end inline asm
	// begin inline asm
	mov.u32 %r11, 0x0;
	@%p2 ld.global.L1::evict_last.b32 { %r11 }, [ %rd10 + 0 ];
	// end inline asm
	// begin inline asm
	mov.u32 %r12, 0x0;
	@%p3 ld.global.L1::evict_last.b32 { %r12 }, [ %rd11 + 0 ];
	// end inline asm
	// begin inline asm
	mov.u32 %r13, 0x0;
	@%p4 ld.global.L1::evict_last.b32 { %r13 }, [ %rd12 + 0 ];
	// end inline asm
	// begin inline asm
	mov.u32 %r14, 0x0;
	@%p5 ld.global.L1::evict_last.b32 { %r14 }, [ %rd13 + 0 ];
	// end inline asm
	// begin inline asm
	mov.u32 %r15, 0x0;
	@%p6 ld.global.L1::evict_last.b32 { %r15 }, [ %rd14 + 0 ];
	// end inline asm
	// begin inline asm
	mov.u32 %r16, 0x0;
	@%p7 ld.global.L1::evict_last.b32 { %r16 }, [ %rd15 + 0 ];
	// end inline asm
	// begin inline asm
	mov.u32 %r17, 0x0;
	@%p8 ld.global.L1::evict_last.b32 { %r17 }, [ %rd16 + 0 ];
	// end inline asm
	.loc	1 24 39
	mov.b32 	%f1, %r9;
	mov.b32 	%f2, %r8;
	mov.b32 	%f3, %r7;
	mov.b32 	%f4, %r6;
	mov.b32 	%f5, %r5;
	mov.b32 	%f6, %r4;
	mov.b32 	%f7, %r3;
	mov.b32 	%f8, %r2;
	.loc	1 25 35
	mov.b32 	%f9, %r17;
	mov.b32 	%f10, %r16;
	mov.b32 	%f11, %r15;
	mov.b32 	%f12, %r14;
	mov.b32 	%f13, %r13;
	mov.b32 	%f14, %r12;
	mov.b32 	%f15, %r11;
	mov.b32 	%f16, %r10;
	.loc	1 26 18
	add.f32 	%f17, %f8, %f16;
	add.f32 	%f18, %f7, %f15;
	add.f32 	%f19, %f6, %f14;
	add.f32 	%f20, %f5, %f13;
	add.f32 	%f21, %f4, %f12;
	add.f32 	%f22, %f3, %f11;
	add.f32 	%f23, %f2, %f10;
	add.f32 	%f24, %f1, %f9;
	.loc	1 28 18
	setp.gt.f32 	%p25, %f24, 0f00000000;
	setp.gt.f32 	%p26, %f23, 0f00000000;
	setp.gt.f32 	%p27, %f22, 0f00000000;
	setp.gt.f32 	%p28, %f21, 0f00000000;
	setp.gt.f32 	%p29, %f20, 0f00000000;
	setp.gt.f32 	%p30, %f19, 0f00000000;
	setp.gt.f32 	%p31, %f18, 0f00000000;
	setp.gt.f32 	%p32, %f17, 0f00000000;
	.loc	1 30 18
	mul.f32 	%f25, %f17, 0f3C23D70A;
	mul.f32 	%f26, %f18, 0f3C23D70A;
	mul.f32 	%f27, %f19, 0f3C23D70A;
	mul.f32 	%f28, %f20, 0f3C23D70A;
	mul.f32 	%f29, %f21, 0f3C23D70A;
	mul.f32 	%f30, %f22, 0f3C23D70A;
	mul.f32 	%f31, %f23, 0f3C23D70A;
	mul.f32 	%f32, %f24, 0f3C23D70A;
	.loc	1 31 32
	selp.f32 	%f33, %f17, %f25, %p32;
	selp.f32 	%f34, %f18, %f26, %p31;
	selp.f32 	%f35, %f19, %f27, %p30;
	selp.f32 	%f36, %f20, %f28, %p29;
	selp.f32 	%f37, %f21, %f29, %p28;
	selp.f32 	%f38, %f22, %f30, %p27;
	selp.f32 	%f39, %f23, %f31, %p26;
	selp.f32 	%f40, %f24, %f32, %p25;
	.loc	1 32 39
	mov.b32 	%r18, %f33;
	// begin inline asm
	@%p1 st.global.b32 [ %rd1 + 0 ], { %r18 };
	// end inline asm
	mov.b32 	%r19, %f34;
	// begin inline asm
	@%p2 st.global.b32 [ %rd2 + 0 ], { %r19 };
	// end inline asm
	mov.b32 	%r20, %f35;
	// begin inline asm
	@%p3 st.global.b32 [ %rd3 + 0 ], { %r20 };
	// end inline asm
	mov.b32 	%r21, %f36;
	// begin inline asm
	@%p4 st.global.b32 [ %rd4 + 0 ], { %r21 };
	// end inline asm
	mov.b32 	%r22, %f37;
	// begin inline asm
	@%p5 st.global.b32 [ %rd5 + 0 ], { %r22 };
	// end inline asm
	mov.b32 	%r23, %f38;
	// begin inline asm
	@%p6 st.global.b32 [ %rd6 + 0 ], { %r23 };
	// end inline asm
	mov.b32 	%r24, %f39;
	// begin inline asm
	@%p7 st.global.b32 [ %rd7 + 0 ], { %r24 };
	// end inline asm
	mov.b32 	%r25, %f40;
	// begin inline asm
	@%p8 st.global.b32 [ %rd8 + 0 ], { %r25 };
	// end inline asm
	.loc	1 32 4
	ret;
$L__tmp1:
$L__func_end0:

}
	.file	1 "/home/admin/zy429782/fx_experiments/torch_aot_tool/dynamicLib_7622_gpu_torch260/3p/c3przjdjlik7lmyll44jybubjecan53xx6p2uhtfargn4vpvgsl7.py"
	.section	.debug_abbrev
	{
.b8 1
.b8 17
.b8 0
.b8 37
.b8 8
.b8 19
.b8 5
.b8 3
.b8 8
.b8 16
.b8 6
.b8 27
.b8 8
.b8 17
.b8 1
.b8 18
.b8 1
.b8 0
.b8 0
.b8 0
	}
	.section	.debug_info
	{
.b32 176
.b8 2
.b8 0
.b32 .debug_abbrev
.b8 8
.b8 1
.b8 116
.b8 114
.b8 105
.b8 116
.b8 111
.b8 110
.b8 0
.b8 2
.b8 0
.b8 99
.b8 51
.b8 112
.b8 114
.b8 122
.b8 106
.b8 100
.b8 106
.b8 108
.b8 105
.b8 107
.b8 55
.b8 108
.b8 109
.b8 121
.b8 108
.b8 108
.b8 52
.b8 52
.b8 106
.b8 121
.b8 98
.b8 117
.b8 98
.b8 106
.b8 101
.b8 99
.b8 97
.b8 110
.b8 53
.b8 51
.b8 120
.b8 120
.b8 54
.b8 112
.b8 50
.b8 117
.b8 104
.b8 116
.b8 102
.b8 97
.b8 114
.b8 103
.b8 110
.b8 52
.b8 118
.b8 112
.b8 118
.b8 103
.b8 115
.b8 108
.b8 55
.b8 46
.b8 112
.b8 121
.b8 0
.b32 .debug_line
.b8 47
.b8 104
.b8 111
.b8 109
.b8 101
.b8 47
.b8 97
.b8 100
.b8 109
.b8 105
.b8 110
.b8 47
.b8 122
.b8 121
.b8 52
.b8 50
.b8 57
.b8 55
.b8 56
.b8 50
.b8 47
.b8 102
.b8 120
.b8 95
.b8 101
.b8 120
.b8 112
.b8 101
.b8 114
.b8 105
.b8 109
.b8 101
.b8 110
.b8 116
.b8 115
.b8 47
.b8 116
.b8 111
.b8 114
.b8 99
.b8 104
.b8 95
.b8 97
.b8 111
.b8 116
.b8 95
.b8 116
.b8 111
.b8 111
.b8 108
.b8 47
.b8 100
.b8 121
.b8 110
.b8 97
.b8 109
.b8 105
.b8 99
.b8 76
.b8 105
.b8 98
.b8 95
.b8 55
.b8 54
.b8 50
.b8 50
.b8 95
.b8 103
.b8 112
.b8 117
.b8 95
.b8 116
.b8 111
.b8 114
.b8 99
.b8 104
.b8 50
.b8 54
.b8 48
.b8 47
.b8 51
.b8 112
.b8 0
.b64 $L__func_begin0
.b64 $L__func_end0
	}
	.section	.debug_loc	{	}


// ===== COMPILED SASS (sm_100) =====

	.target	sm_100

	.elftype	@"ET_EXEC"


//--------------------- .note.nv.tkinfo           --------------------------
	.section	.note.nv.tkinfo,"",@"SHT_NOTE"
	.sectionflags	@"SHF_NOTE_NV_TKINFO"
	.tkinfo
        /*0018*/ 	.word	0x00000002
        /*0030*/ 	.string	""
        /*0030*/ 	.string	"ptxas"
        /*0030*/ 	.string	"Cuda compilation tools, release 13.0, V13.0.88"
        /*0030*/ 	.string	"Build cuda_13.0.r13.0/compiler.36424714_0"
        /*0030*/ 	.string	"-arch sm_100 "



//--------------------- .note.nv.cuinfo           --------------------------
	.section	.note.nv.cuinfo,"",@"SHT_NOTE"
	.sectionflags	@"SHF_NOTE_NV_CUINFO"
        /*0018*/ 	.short	0x0002
        /*001a*/ 	.short	0x0056
        /*001c*/ 	.short	0x0082
	.zero		2


//--------------------- .nv.info                  --------------------------
	.section	.nv.info,"",@"SHT_CUDA_INFO"
	.align	4


	//----- nvinfo : EIATTR_REGCOUNT
	.align		4
        /*0000*/ 	.byte	0x04, 0x2f
        /*0002*/ 	.short	(.L_1 - .L_0)
	.align		4
.L_0:
        /*0004*/ 	.word	index@(triton_)
        /*0008*/ 	.word	0x0000001c


	//----- nvinfo : EIATTR_FRAME_SIZE
	.align		4
.L_1:
        /*000c*/ 	.byte	0x04, 0x11
        /*000e*/ 	.short	(.L_3 - .L_2)
	.align		4
.L_2:
        /*0010*/ 	.word	index@(triton_)
        /*0014*/ 	.word	0x00000000


	//----- nvinfo : EIATTR_MIN_STACK_SIZE
	.align		4
.L_3:
        /*0018*/ 	.byte	0x04, 0x12
        /*001a*/ 	.short	(.L_5 - .L_4)
	.align		4
.L_4:
        /*001c*/ 	.word	index@(triton_)
        /*0020*/ 	.word	0x00000000
.L_5:


//--------------------- .nv.compat                --------------------------
	.section	.nv.compat,"",@"SHT_CUDA_COMPAT_INFO"
	.align	4
        /*0000*/ 	.byte	0x02, 0x09, 0x00, 0x00, 0x02, 0x02, 0x01, 0x00, 0x02, 0x05, 0x05, 0x00, 0x03, 0x07, 0x01, 0x01
        /*0010*/ 	.byte	0x02, 0x03, 0x00, 0x00, 0x02, 0x06, 0x01, 0x00, 0x04, 0x0b, 0x08, 0x00, 0x09, 0x00, 0x00, 0x00
        /*0020*/ 	.byte	0x00, 0x00, 0x00, 0x00


//--------------------- .nv.info.triton_          --------------------------
	.section	.nv.info.triton_,"",@"SHT_CUDA_INFO"
	.sectionflags	@""
	.align	4


	//----- nvinfo : EIATTR_CUDA_API_VERSION
	.align		4
        /*0000*/ 	.byte	0x04, 0x37
        /*0002*/ 	.short	(.L_7 - .L_6)
.L_6:
        /*0004*/ 	.word	0x00000082


	//----- nvinfo : EIATTR_KPARAM_INFO
	.align		4
.L_7:
        /*0008*/ 	.byte	0x04, 0x17
        /*000a*/ 	.short	(.L_9 - .L_8)
.L_8:
        /*000c*/ 	.word	0x00000000
        /*0010*/ 	.short	0x0002
        /*0012*/ 	.short	0x0010
        /*0014*/ 	.byte	0x00, 0xf0, 0x11, 0x00


	//----- nvinfo : EIATTR_KPARAM_INFO
	.align		4
.L_9:
        /*0018*/ 	.byte	0x04, 0x17
        /*001a*/ 	.short	(.L_11 - .L_10)
.L_10:
        /*001c*/ 	.word	0x00000000
        /*0020*/ 	.short	0x0001
        /*0022*/ 	.short	0x0008
        /*0024*/ 	.byte	0x00, 0xf0, 0x21, 0x00


	//----- nvinfo : EIATTR_KPARAM_INFO
	.align		4
.L_11:
        /*0028*/ 	.byte	0x04, 0x17
        /*002a*/ 	.short	(.L_13 - .L_12)
.L_12:
        /*002c*/ 	.word	0x00000000
        /*0030*/ 	.short	0x0000
        /*0032*/ 	.short	0x0000
        /*0034*/ 	.byte	0x00, 0xf0, 0x21, 0x00


	//----- nvinfo : EIATTR_SPARSE_MMA_MASK
	.align		4
.L_13:
        /*0038*/ 	.byte	0x03, 0x50
        /*003a*/ 	.short	0x0000


	//----- nvinfo : EIATTR_MAXREG_COUNT
	.align		4
        /*003c*/ 	.byte	0x03, 0x1b
        /*003e*/ 	.short	0x00ff


	//----- nvinfo : EIATTR_MERCURY_ISA_VERSION
	.align		4
        /*0040*/ 	.byte	0x03, 0x5f
        /*0042*/ 	.short	0x0101


	//----- nvinfo : EIATTR_VRC_CTA_INIT_COUNT
	.align		4
        /*0044*/ 	.byte	0x02, 0x4a
	.zero		1
	.zero		1


	//----- nvinfo : EIATTR_EXIT_INSTR_OFFSETS
	.align		4
        /*0048*/ 	.byte	0x04, 0x1c
        /*004a*/ 	.short	(.L_15 - .L_14)


	//   ....[0]....
.L_14:
        /*004c*/ 	.word	0x00000800


	//   ....[1]....
        /*0050*/ 	.word	0x00000820


	//----- nvinfo : EIATTR_MAX_THREADS
	.align		4
.L_15:
        /*0054*/ 	.byte	0x04, 0x05
        /*0056*/ 	.short	(.L_17 - .L_16)
.L_16:
        /*0058*/ 	.word	0x00000080
        /*005c*/ 	.word	0x00000001
        /*0060*/ 	.word	0x00000001


	//----- nvinfo : EIATTR_CBANK_PARAM_SIZE
	.align		4
.L_17:
        /*0064*/ 	.byte	0x03, 0x19
        /*0066*/ 	.short	0x0014


	//----- nvinfo : EIATTR_PARAM_CBANK
	.align		4
        /*0068*/ 	.byte	0x04, 0x0a
        /*006a*/ 	.short	(.L_19 - .L_18)
	.align		4
.L_18:
        /*006c*/ 	.word	index@(.nv.constant0.triton_)
        /*0070*/ 	.short	0x0380
        /*0072*/ 	.short	0x0014


	//----- nvinfo : EIATTR_SW_WAR
	.align		4
.L_19:
        /*0074*/ 	.byte	0x04, 0x36
        /*0076*/ 	.short	(.L_21 - .L_20)
.L_20:
        /*0078*/ 	.word	0x00000008
.L_21:


//--------------------- .nv.callgraph             --------------------------
	.section	.nv.callgraph,"",@"SHT_CUDA_CALLGRAPH"
	.align	4
	.sectionentsize	8
	.align		4
        /*0000*/ 	.word	0x00000000
	.align		4
        /*0004*/ 	.word	0xffffffff
	.align		4
        /*0008*/ 	.word	0x00000000
	.align		4
        /*000c*/ 	.word	0xfffffffe
	.align		4
        /*0010*/ 	.word	0x00000000
	.align		4
        /*0014*/ 	.word	0xfffffffd
	.align		4
        /*0018*/ 	.word	0x00000000
	.align		4
        /*001c*/ 	.word	0xfffffffc


//--------------------- .text.triton_             --------------------------
	.section	.text.triton_,"ax",@progbits
	.align	128
        .global         triton_
        .type           triton_,@function
        .size           triton_,(.L_x_1 - triton_)
        .other          triton_,@"STO_CUDA_ENTRY STV_DEFAULT"
triton_:
.text.triton_:
[----:B------:R-:W-:Y:S01]  /*0000*/  LDC R1, c[0x0][0x37c] ;  /* 0x0000df00ff017b82 */ /* 0x000fe20000000800 */
[----:B------:R-:W0:Y:S01]  /*0010*/  S2R R0, SR_TID.X ;  /* 0x0000000000007919 */ /* 0x000e220000002100 */
[----:B------:R-:W1:Y:S06]  /*0020*/  LDCU UR6, c[0x0][0x390] ;  /* 0x00007200ff0677ac */ /* 0x000e6c0008000800 */
[----:B------:R-:W2:Y:S01]  /*0030*/  LDC.64 R2, c[0x0][0x380] ;  /* 0x0000e000ff027b82 */ /* 0x000ea20000000a00 */
[----:B------:R-:W-:Y:S01]  /*0040*/  HFMA2 R8, -RZ, RZ, 0, 0 ;  /* 0x00000000ff087431 */ /* 0x000fe200000001ff */
[----:B------:R-:W3:Y:S01]  /*0050*/  S2R R5, SR_CTAID.X ;  /* 0x0000000000057919 */ /* 0x000ee20000002500 */
[----:B------:R-:W4:Y:S01]  /*0060*/  LDCU.64 UR4, c[0x0][0x358] ;  /* 0x00006b00ff0477ac */ /* 0x000f220008000a00 */
[----:B0-----:R-:W-:-:S04]  /*0070*/  SHF.L.U32 R0, R0, 0x2, RZ ;  /* 0x0000000200007819 */ /* 0x001fc800000006ff */
[----:B------:R-:W-:-:S04]  /*0080*/  LOP3.LUT R0, R0, 0x1fc, RZ, 0xc0, !PT ;  /* 0x000001fc00007812 */ /* 0x000fc800078ec0ff */
[----:B---3--:R-:W-:Y:S02]  /*0090*/  LEA R0, R5, R0, 0xa ;  /* 0x0000000005007211 */ /* 0x008fe400078e50ff */
[----:B------:R-:W0:Y:S02]  /*00a0*/  LDC.64 R4, c[0x0][0x388] ;  /* 0x0000e200ff047b82 */ /* 0x000e240000000a00 */
[C---:B-1----:R-:W-:Y:S01]  /*00b0*/  ISETP.GE.AND P0, PT, R0.reuse, UR6, PT ;  /* 0x0000000600007c0c */ /* 0x042fe2000bf06270 */
[C---:B------:R-:W-:Y:S01]  /*00c0*/  IMAD.HI R6, R0.reuse, 0x2fa0be83, RZ ;  /* 0x2fa0be8300067827 */ /* 0x040fe200078e02ff */
[----:B------:R-:W-:-:S03]  /*00d0*/  IADD3 R10, PT, PT, R0, 0x2, RZ ;  /* 0x00000002000a7810 */ /* 0x000fc60007ffe0ff */
[----:B--2---:R-:W-:Y:S01]  /*00e0*/  IMAD.WIDE R2, R0, 0x4, R2 ;  /* 0x0000000400027825 */ /* 0x004fe200078e0202 */
[----:B------:R-:W-:-:S04]  /*00f0*/  SHF.R.U32.HI R7, RZ, 0x1f, R6 ;  /* 0x0000001fff077819 */ /* 0x000fc80000011606 */
[----:B------:R-:W-:Y:S01]  /*0100*/  LEA.HI.SX32 R7, R6, R7, 0x1b ;  /* 0x0000000706077211 */ /* 0x000fe200078fdaff */
[----:B------:R-:W-:Y:S02]  /*0110*/  VIADD R13, R0, 0x1 ;  /* 0x00000001000d7836 */ /* 0x000fe40000000000 */
[----:B----4-:R-:W2:Y:S02]  /*0120*/  @!P0 LDG.E R8, desc[UR4][R2.64] ;  /* 0x0000000402088981 */ /* 0x010ea4000c1e1900 */
[----:B------:R-:W-:Y:S02]  /*0130*/  IMAD R19, R7, -0xac, R0 ;  /* 0xffffff5407137824 */ /* 0x000fe400078e0200 */
[----:B------:R-:W-:Y:S02]  /*0140*/  IMAD.MOV.U32 R7, RZ, RZ, RZ ;  /* 0x000000ffff077224 */ /* 0x000fe400078e00ff */
[----:B0-----:R-:W-:-:S04]  /*0150*/  IMAD.WIDE R18, R19, 0x4, R4 ;  /* 0x0000000413127825 */ /* 0x001fc800078e0204 */
[----:B------:R-:W-:Y:S01]  /*0160*/  IMAD.HI R16, R13, 0x2fa0be83, RZ ;  /* 0x2fa0be830d107827 */ /* 0x000fe200078e02ff */
[----:B------:R0:W2:Y:S03]  /*0170*/  @!P0 LDG.E.EL R7, desc[UR4][R18.64] ;  /* 0x0000000412078981 */ /* 0x0000a6000c2e1900 */
[----:B------:R-:W-:Y:S01]  /*0180*/  IMAD.HI R15, R10, 0x2fa0be83, RZ ;  /* 0x2fa0be830a0f7827 */ /* 0x000fe200078e02ff */
[----:B------:R-:W-:Y:S02]  /*0190*/  SHF.R.U32.HI R11, RZ, 0x1f, R16 ;  /* 0x0000001fff0b7819 */ /* 0x000fe40000011610 */
[C---:B------:R-:W-:Y:S01]  /*01a0*/  IADD3 R14, PT, PT, R0.reuse, 0x200, RZ ;  /* 0x00000200000e7810 */ /* 0x040fe20007ffe0ff */
[C---:B------:R-:W-:Y:S01]  /*01b0*/  VIADD R9, R0.reuse, 0x3 ;  /* 0x0000000300097836 */ /* 0x040fe20000000000 */
[----:B------:R-:W-:Y:S01]  /*01c0*/  SHF.R.U32.HI R6, RZ, 0x1f, R15 ;  /* 0x0000001fff067819 */ /* 0x000fe2000001160f */
[----:B------:R-:W-:Y:S01]  /*01d0*/  VIADD R12, R0, 0x201 ;  /* 0x00000201000c7836 */ /* 0x000fe20000000000 */
[----:B------:R-:W-:Y:S01]  /*01e0*/  LEA.HI.SX32 R16, R16, R11, 0x1b ;  /* 0x0000000b10107211 */ /* 0x000fe200078fdaff */
[----:B0-----:R-:W-:Y:S01]  /*01f0*/  IMAD.HI R18, R9, 0x2fa0be83, RZ ;  /* 0x2fa0be8309127827 */ /* 0x001fe200078e02ff */
[----:B------:R-:W-:-:S02]  /*0200*/  IADD3 R11, PT, PT, R0, 0x202, RZ ;  /* 0x00000202000b7810 */ /* 0x000fc40007ffe0ff */
[----:B------:R-:W-:Y:S01]  /*0210*/  LEA.HI.SX32 R15, R15, R6, 0x1b ;  /* 0x000000060f0f7211 */ /* 0x000fe200078fdaff */
[----:B------:R-:W-:Y:S01]  /*0220*/  IMAD.HI R20, R14, 0x2fa0be83, RZ ;  /* 0x2fa0be830e147827 */ /* 0x000fe200078e02ff */
[----:B------:R-:W-:-:S03]  /*0230*/  SHF.R.U32.HI R17, RZ, 0x1f, R18 ;  /* 0x0000001fff117819 */ /* 0x000fc60000011612 */
[----:B------:R-:W-:Y:S02]  /*0240*/  VIADD R6, R0, 0x203 ;  /* 0x0000020300067836 */ /* 0x000fe40000000000 */
[----:B------:R-:W-:Y:S01]  /*0250*/  IMAD.HI R22, R12, 0x2fa0be83, RZ ;  /* 0x2fa0be830c167827 */ /* 0x000fe200078e02ff */
[----:B------:R-:W-:-:S03]  /*0260*/  SHF.R.U32.HI R21, RZ, 0x1f, R20 ;  /* 0x0000001fff157819 */ /* 0x000fc60000011614 */
[----:B------:R-:W-:Y:S01]  /*0270*/  IMAD.HI R24, R11, 0x2fa0be83, RZ ;  /* 0x2fa0be830b187827 */ /* 0x000fe200078e02ff */
[----:B------:R-:W-:-:S03]  /*0280*/  SHF.R.U32.HI R23, RZ, 0x1f, R22 ;  /* 0x0000001fff177819 */ /* 0x000fc60000011616 */
[----:B------:R-:W-:Y:S01]  /*0290*/  IMAD.HI R19, R6, 0x2fa0be83, RZ ;  /* 0x2fa0be8306137827 */ /* 0x000fe200078e02ff */
[----:B------:R-:W-:Y:S02]  /*02a0*/  LEA.HI.SX32 R18, R18, R17, 0x1b ;  /* 0x0000001112127211 */ /* 0x000fe400078fdaff */
[----:B------:R-:W-:Y:S02]  /*02b0*/  ISETP.GE.AND P0, PT, R13, UR6, PT ;  /* 0x000000060d007c0c */ /* 0x000fe4000bf06270 */
[----:B------:R-:W-:Y:S02]  /*02c0*/  SHF.R.U32.HI R25, RZ, 0x1f, R24 ;  /* 0x0000001fff197819 */ /* 0x000fe40000011618 */
[----:B------:R-:W-:Y:S02]  /*02d0*/  LEA.HI.SX32 R17, R20, R21, 0x1b ;  /* 0x0000001514117211 */ /* 0x000fe400078fdaff */
[----:B------:R-:W-:Y:S02]  /*02e0*/  SHF.R.U32.HI R20, RZ, 0x1f, R19 ;  /* 0x0000001fff147819 */ /* 0x000fe40000011613 */
[----:B------:R-:W-:Y:S01]  /*02f0*/  LEA.HI.SX32 R21, R22, R23, 0x1b ;  /* 0x0000001716157211 */ /* 0x000fe200078fdaff */
[----:B------:R-:W-:Y:S01]  /*0300*/  IMAD R13, R16, -0xac, R13 ;  /* 0xffffff54100d7824 */ /* 0x000fe200078e020d */
[----:B------:R-:W-:-:S02]  /*0310*/  LEA.HI.SX32 R24, R24, R25, 0x1b ;  /* 0x0000001918187211 */ /* 0x000fc400078fdaff */
[----:B------:R-:W-:Y:S01]  /*0320*/  ISETP.GE.AND P2, PT, R9, UR6, PT ;  /* 0x0000000609007c0c */ /* 0x000fe2000bf46270 */
[----:B------:R-:W-:Y:S01]  /*0330*/  IMAD R9, R18, -0xac, R9 ;  /* 0xffffff5412097824 */ /* 0x000fe200078e0209 */
[----:B------:R-:W-:Y:S01]  /*0340*/  LEA.HI.SX32 R25, R19, R20, 0x1b ;  /* 0x0000001413197211 */ /* 0x000fe200078fdaff */
[----:B------:R-:W-:Y:S01]  /*0350*/  IMAD R19, R21, -0xac, R12 ;  /* 0xffffff5415137824 */ /* 0x000fe200078e020c */
[----:B------:R-:W-:Y:S01]  /*0360*/  MOV R18, RZ ;  /* 0x000000ff00127202 */ /* 0x000fe20000000f00 */
[----:B------:R-:W-:-:S05]  /*0370*/  IMAD.WIDE R20, R13, 0x4, R4 ;  /* 0x000000040d147825 */ /* 0x000fca00078e0204 */
[----:B------:R0:W3:Y:S02]  /*0380*/  @!P0 LDG.E.EL R18, desc[UR4][R20.64] ;  /* 0x0000000414128981 */ /* 0x0000e4000c2e1900 */
[----:B0-----:R-:W-:-:S06]  /*0390*/  CS2R R20, SRZ ;  /* 0x0000000000147805 */ /* 0x001fcc000001ff00 */
[----:B------:R-:W3:Y:S01]  /*03a0*/  @!P0 LDG.E R21, desc[UR4][R2.64+0x4] ;  /* 0x0000040402158981 */ /* 0x000ee2000c1e1900 */
[----:B------:R-:W-:Y:S01]  /*03b0*/  ISETP.GE.AND P1, PT, R10, UR6, PT ;  /* 0x000000060a007c0c */ /* 0x000fe2000bf26270 */
[----:B------:R-:W-:Y:S02]  /*03c0*/  IMAD R15, R15, -0xac, R10 ;  /* 0xffffff540f0f7824 */ /* 0x000fe400078e020a */
[----:B------:R-:W-:Y:S02]  /*03d0*/  IMAD R17, R17, -0xac, R14 ;  /* 0xffffff5411117824 */ /* 0x000fe400078e020e */
[----:B------:R-:W-:Y:S01]  /*03e0*/  IMAD R23, R24, -0xac, R11 ;  /* 0xffffff5418177824 */ /* 0x000fe200078e020b */
[----:B------:R-:W-:Y:S01]  /*03f0*/  ISETP.GE.AND P4, PT, R12, UR6, PT ;  /* 0x000000060c007c0c */ /* 0x000fe2000bf86270 */
[----:B------:R-:W-:Y:S01]  /*0400*/  IMAD R25, R25, -0xac, R6 ;  /* 0xffffff5419197824 */ /* 0x000fe200078e0206 */
[----:B------:R-:W-:Y:S01]  /*0410*/  ISETP.GE.AND P3, PT, R14, UR6, PT ;  /* 0x000000060e007c0c */ /* 0x000fe2000bf66270 */
[----:B------:R-:W-:-:S04]  /*0420*/  IMAD.WIDE R12, R9, 0x4, R4 ;  /* 0x00000004090c7825 */ /* 0x000fc800078e0204 */
[----:B------:R-:W-:Y:S01]  /*0430*/  IMAD.WIDE R16, R17, 0x4, R4 ;  /* 0x0000000411107825 */ /* 0x000fe200078e0204 */
[----:B------:R-:W-:Y:S02]  /*0440*/  ISETP.GE.AND P6, PT, R6, UR6, PT ;  /* 0x0000000606007c0c */ /* 0x000fe4000bfc6270 */
[----:B------:R-:W-:Y:S02]  /*0450*/  MOV R6, RZ ;  /* 0x000000ff00067202 */ /* 0x000fe40000000f00 */
[----:B--2---:R-:W-:Y:S01]  /*0460*/  FSETP.GT.AND P5, PT, R8, -R7, PT ;  /* 0x800000070800720b */ /* 0x004fe20003fa4000 */
[----:B------:R-:W-:Y:S01]  /*0470*/  FADD R7, R7, R8 ;  /* 0x0000000807077221 */ /* 0x000fe20000000000 */
[----:B------:R-:W-:-:S11]  /*0480*/  IMAD.WIDE R8, R23, 0x4, R4 ;  /* 0x0000000417087825 */ /* 0x000fd600078e0204 */
[----:B------:R-:W-:Y:S01]  /*0490*/  @!P5 FMUL R7, R7, 0.0099999997764825820923 ;  /* 0x3c23d70a0707d820 */ /* 0x000fe20000400000 */
[----:B------:R-:W-:Y:S01]  /*04a0*/  ISETP.GE.AND P5, PT, R11, UR6, PT ;  /* 0x000000060b007c0c */ /* 0x000fe2000bfa6270 */
[----:B------:R-:W-:-:S04]  /*04b0*/  IMAD.WIDE R10, R15, 0x4, R4 ;  /* 0x000000040f0a7825 */ /* 0x000fc800078e0204 */
[----:B------:R-:W-:-:S04]  /*04c0*/  IMAD.WIDE R14, R19, 0x4, R4 ;  /* 0x00000004130e7825 */ /* 0x000fc800078e0204 */
[----:B------:R-:W-:Y:S01]  /*04d0*/  IMAD.WIDE R4, R25, 0x4, R4 ;  /* 0x0000000419047825 */ /* 0x000fe200078e0204 */
[----:B------:R-:W-:Y:S02]  /*04e0*/  CS2R R24, SRZ ;  /* 0x0000000000187805 */ /* 0x000fe4000001ff00 */
[----:B------:R-:W-:Y:S01]  /*04f0*/  CS2R R22, SRZ ;  /* 0x0000000000167805 */ /* 0x000fe2000001ff00 */
[----:B------:R-:W-:Y:S01]  /*0500*/  IMAD.MOV.U32 R19, RZ, RZ, RZ ;  /* 0x000000ffff137224 */ /* 0x000fe200078e00ff */
[----:B------:R-:W2:Y:S04]  /*0510*/  @!P6 LDG.E.EL R20, desc[UR4][R4.64] ;  /* 0x000000040414e981 */ /* 0x000ea8000c2e1900 */
[----:B------:R0:W4:Y:S04]  /*0520*/  @!P1 LDG.E.EL R25, desc[UR4][R10.64] ;  /* 0x000000040a199981 */ /* 0x000128000c2e1900 */
[----:B------:R-:W5:Y:S04]  /*0530*/  @!P2 LDG.E.EL R24, desc[UR4][R12.64] ;  /* 0x000000040c18a981 */ /* 0x000f68000c2e1900 */
[----:B------:R-:W2:Y:S01]  /*0540*/  @!P3 LDG.E.EL R23, desc[UR4][R16.64] ;  /* 0x000000041017b981 */ /* 0x000ea2000c2e1900 */
[----:B0-----:R-:W-:-:S02]  /*0550*/  P2R R10, PR, RZ, 0x2 ;  /* 0x00000002ff0a7803 */ /* 0x001fc40000000000 */
[----:B------:R-:W-:Y:S01]  /*0560*/  ISETP.GE.AND P1, PT, R0, UR6, PT ;  /* 0x0000000600007c0c */ /* 0x000fe2000bf26270 */
[----:B------:R-:W2:Y:S04]  /*0570*/  @!P4 LDG.E.EL R22, desc[UR4][R14.64] ;  /* 0x000000040e16c981 */ /* 0x000ea8000c2e1900 */
[----:B------:R0:W2:Y:S04]  /*0580*/  @!P5 LDG.E.EL R19, desc[UR4][R8.64] ;  /* 0x000000040813d981 */ /* 0x0000a8000c2e1900 */
[----:B------:R-:W2:Y:S04]  /*0590*/  @!P5 LDG.E R6, desc[UR4][R2.64+0x808] ;  /* 0x000808040206d981 */ /* 0x000ea8000c1e1900 */
[----:B------:R1:W-:Y:S01]  /*05a0*/  @!P1 STG.E desc[UR4][R2.64], R7 ;  /* 0x0000000702009986 */ /* 0x0003e2000c101904 */
[----:B---3--:R-:W-:Y:S01]  /*05b0*/  FSETP.GT.AND P1, PT, R21, -R18, PT ;  /* 0x800000121500720b */ /* 0x008fe20003f24000 */
[----:B------:R-:W-:Y:S01]  /*05c0*/  FADD R11, R18, R21 ;  /* 0x00000015120b7221 */ /* 0x000fe20000000000 */
[----:B------:R-:W-:-:S11]  /*05d0*/  HFMA2 R0, -RZ, RZ, 0, 0 ;  /* 0x00000000ff007431 */ /* 0x000fd600000001ff */
[----:B------:R-:W-:Y:S01]  /*05e0*/  @!P1 FMUL R11, R11, 0.0099999997764825820923 ;  /* 0x3c23d70a0b0b9820 */ /* 0x000fe20000400000 */
[----:B------:R-:W-:Y:S01]  /*05f0*/  ISETP.NE.AND P1, PT, R10, RZ, PT ;  /* 0x000000ff0a00720c */ /* 0x000fe20003f25270 */
[----:B0-----:R-:W-:Y:S01]  /*0600*/  IMAD.MOV.U32 R9, RZ, RZ, RZ ;  /* 0x000000ffff097224 */ /* 0x001fe200078e00ff */
[----:B------:R-:W-:-:S05]  /*0610*/  CS2R R4, SRZ ;  /* 0x0000000000047805 */ /* 0x000fca000001ff00 */
[----:B------:R-:W5:Y:S04]  /*0620*/  @!P2 LDG.E R9, desc[UR4][R2.64+0xc] ;  /* 0x00000c040209a981 */ /* 0x000f68000c1e1900 */
[----:B------:R-:W2:Y:S04]  /*0630*/  @!P3 LDG.E R4, desc[UR4][R2.64+0x800] ;  /* 0x000800040204b981 */ /* 0x000ea8000c1e1900 */
[----:B------:R-:W4:Y:S04]  /*0640*/  @!P1 LDG.E R0, desc[UR4][R2.64+0x8] ;  /* 0x0000080402009981 */ /* 0x000f28000c1e1900 */
[----:B------:R-:W3:Y:S01]  /*0650*/  @!P4 LDG.E R5, desc[UR4][R2.64+0x804] ;  /* 0x000804040205c981 */ /* 0x000ee2000c1e1900 */
[----:B-1----:R-:W-:-:S06]  /*0660*/  IMAD.MOV.U32 R7, RZ, RZ, RZ ;  /* 0x000000ffff077224 */ /* 0x002fcc00078e00ff */
[----:B------:R-:W3:Y:S04]  /*0670*/  @!P6 LDG.E R7, desc[UR4][R2.64+0x80c] ;  /* 0x00080c040207e981 */ /* 0x000ee8000c1e1900 */
[----:B------:R0:W-:Y:S01]  /*0680*/  @!P0 STG.E desc[UR4][R2.64+0x4], R11 ;  /* 0x0000040b02008986 */ /* 0x0001e2000c101904 */
[----:B----4-:R-:W-:Y:S01]  /*0690*/  FSETP.GT.AND P0, PT, R0, -R25, PT ;  /* 0x800000190000720b */ /* 0x010fe20003f04000 */
[----:B------:R-:W-:-:S12]  /*06a0*/  FADD R25, R25, R0 ;  /* 0x0000000019197221 */ /* 0x000fd80000000000 */
[----:B------:R-:W-:Y:S01]  /*06b0*/  @!P0 FMUL R25, R25, 0.0099999997764825820923 ;  /* 0x3c23d70a19198820 */ /* 0x000fe20000400000 */
[----:B-----5:R-:W-:-:S04]  /*06c0*/  FSETP.GT.AND P0, PT, R9, -R24, PT ;  /* 0x800000180900720b */ /* 0x020fc80003f04000 */
[----:B------:R0:W-:Y:S01]  /*06d0*/  @!P1 STG.E desc[UR4][R2.64+0x8], R25 ;  /* 0x0000081902009986 */ /* 0x0001e2000c101904 */
[----:B--2---:R-:W-:Y:S01]  /*06e0*/  FSETP.GT.AND P1, PT, R4, -R23, PT ;  /* 0x800000170400720b */ /* 0x004fe20003f24000 */
[----:B------:R-:W-:Y:S01]  /*06f0*/  FADD R9, R24, R9 ;  /* 0x0000000918097221 */ /* 0x000fe20000000000 */
[----:B------:R-:W-:-:S06]  /*0700*/  FADD R23, R23, R4 ;  /* 0x0000000417177221 */ /* 0x000fcc0000000000 */
[----:B------:R-:W-:Y:S01]  /*0710*/  @!P0 FMUL R9, R9, 0.0099999997764825820923 ;  /* 0x3c23d70a09098820 */ /* 0x000fe20000400000 */
[----:B---3--:R-:W-:-:S04]  /*0720*/  FSETP.GT.AND P0, PT, R5, -R22, PT ;  /* 0x800000160500720b */ /* 0x008fc80003f04000 */
[----:B------:R-:W-:Y:S01]  /*0730*/  @!P1 FMUL R23, R23, 0.0099999997764825820923 ;  /* 0x3c23d70a17179820 */ /* 0x000fe20000400000 */
[----:B------:R-:W-:Y:S01]  /*0740*/  FSETP.GT.AND P1, PT, R6, -R19, PT ;  /* 0x800000130600720b */ /* 0x000fe20003f24000 */
[----:B------:R-:W-:Y:S01]  /*0750*/  FADD R5, R22, R5 ;  /* 0x0000000516057221 */ /* 0x000fe20000000000 */
[----:B------:R-:W-:-:S06]  /*0760*/  FADD R19, R19, R6 ;  /* 0x0000000613137221 */ /* 0x000fcc0000000000 */
[----:B------:R-:W-:Y:S01]  /*0770*/  @!P0 FMUL R5, R5, 0.0099999997764825820923 ;  /* 0x3c23d70a05058820 */ /* 0x000fe20000400000 */
[----:B------:R-:W-:-:S04]  /*0780*/  FSETP.GT.AND P0, PT, R7, -R20, PT ;  /* 0x800000140700720b */ /* 0x000fc80003f04000 */
[----:B------:R-:W-:Y:S01]  /*0790*/  @!P1 FMUL R19, R19, 0.0099999997764825820923 ;  /* 0x3c23d70a13139820 */ /* 0x000fe20000400000 */
[----:B------:R-:W-:Y:S01]  /*07a0*/  FADD R7, R20, R7 ;  /* 0x0000000714077221 */ /* 0x000fe20000000000 */
[----:B------:R0:W-:Y:S04]  /*07b0*/  @!P2 STG.E desc[UR4][R2.64+0xc], R9 ;  /* 0x00000c090200a986 */ /* 0x0001e8000c101904 */
[----:B------:R0:W-:Y:S04]  /*07c0*/  @!P3 STG.E desc[UR4][R2.64+0x800], R23 ;  /* 0x000800170200b986 */ /* 0x0001e8000c101904 */
[----:B------:R0:W-:Y:S01]  /*07d0*/  @!P4 STG.E desc[UR4][R2.64+0x804], R5 ;  /* 0x000804050200c986 */ /* 0x0001e2000c101904 */
[----:B------:R-:W-:-:S03]  /*07e0*/  @!P0 FMUL R7, R7, 0.0099999997764825820923 ;  /* 0x3c23d70a07078820 */ /* 0x000fc60000400000 */
[----:B------:R0:W-:Y:S01]  /*07f0*/  @!P5 STG.E desc[UR4][R2.64+0x808], R19 ;  /* 0x000808130200d986 */ /* 0x0001e2000c101904 */
[----:B------:R-:W-:Y:S05]  /*0800*/  @P6 EXIT ;  /* 0x000000000000694d */ /* 0x000fea0003800000 */
[----:B------:R-:W-:Y:S01]  /*0810*/  STG.E desc[UR4][R2.64+0x80c], R7 ;  /* 0x00080c0702007986 */ /* 0x000fe2000c101904 */
[----:B------:R-:W-:Y:S05]  /*0820*/  EXIT ;  /* 0x000000000000794d */ /* 0x000fea0003800000 */
.L_x_0:
[----:B------:R-:W-:-:S00]  /*0830*/  BRA `(.L_x_0) ;  /* 0xfffffffc00fc7947 */ /* 0x000fc0000383ffff */
[----:B------:R-:W-:-:S00]  /*0840*/  NOP ;  /* 0x0000000000007918 */ /* 0x000fc00000000000 */
        /* <DEDUP_REMOVED lines=11> */
.L_x_1:


//--------------------- .nv.shared.reserved.0     --------------------------
	.section	.nv.shared.reserved.0,"aw",@nobits
	.weak		__nv_reservedSMEM_offset_0_alias
	.size		__nv_reservedSMEM_offset_0_alias, 0, 64
	.other		__nv_reservedSMEM_offset_0_alias,@"STO_CUDA_RESERVED_SHARED STV_DEFAULT"
__nv_reservedSMEM_offset_0_alias:
	.zero		0
	.zero		64


//--------------------- .nv.constant0.triton_     --------------------------
	.section	.nv.constant0.triton_,"a",@progbits
	.sectionflags	@""
	.align	4
.nv.constant0.triton_:
	.zero		916


//--------------------- SYMBOLS --------------------------

	.type		.nv.reservedSmem.offset0,@object
	.size		.nv.reservedSmem.offset0,0x4
